//
// Generated by NVIDIA NVVM Compiler
//
// Compiler Build ID: CL-36424714
// Cuda compilation tools, release 13.0, V13.0.88
// Based on NVVM 20.0.0
//

.version 9.0
.target sm_100
.address_size 64

	// .globl	_Z5hellov
.extern .func  (.param .b32 func_retval0) vprintf
(
	.param .b64 vprintf_param_0,
	.param .b64 vprintf_param_1
)
;
.global .align 1 .b8 $str[49] = {116, 104, 114, 101, 97, 100, 32, 37, 53, 105, 32, 102, 114, 111, 109, 32, 98, 108, 111, 99, 107, 32, 37, 53, 105, 32, 115, 97, 121, 115, 44, 32, 34, 104, 101, 108, 108, 111, 44, 32, 119, 111, 114, 108, 100, 33, 34, 10};

.visible .entry _Z5hellov()
{
	.local .align 8 .b8 	__local_depot0[8];
	.reg .b64 	%SP;
	.reg .b64 	%SPL;
	.reg .b32 	%r<5>;
	.reg .b64 	%rd<5>;

	mov.u64 	%SPL, __local_depot0;
	cvta.local.u64 	%SP, %SPL;
	add.u64 	%rd1, %SP, 0;
	add.u64 	%rd2, %SPL, 0;
	mov.u32 	%r1, %tid.x;
	mov.u32 	%r2, %ctaid.x;
	st.local.v2.u32 	[%rd2], {%r1, %r2};
	mov.u64 	%rd3, $str;
	cvta.global.u64 	%rd4, %rd3;
	{ // callseq 0, 0
	.param .b64 param0;
	st.param.b64 	[param0], %rd4;
	.param .b64 param1;
	st.param.b64 	[param1], %rd1;
	.param .b32 retval0;
	call.uni (retval0), 
	vprintf, 
	(
	param0, 
	param1
	);
	ld.param.b32 	%r3, [retval0];
	} // callseq 0
	ret;

}


// ===== COMPILED SASS (sm_100) =====

	.target	sm_100

	.elftype	@"ET_EXEC"


//--------------------- .note.nv.tkinfo           --------------------------
	.section	.note.nv.tkinfo,"",@"SHT_NOTE"
	.sectionflags	@"SHF_NOTE_NV_TKINFO"
	.tkinfo
        /*0018*/ 	.word	0x00000002
        /*0030*/ 	.string	""
        /*0030*/ 	.string	"ptxas"
        /*0030*/ 	.string	"Cuda compilation tools, release 13.0, V13.0.88"
        /*0030*/ 	.string	"Build cuda_13.0.r13.0/compiler.36424714_0"
        /*0030*/ 	.string	"-arch sm_100 -m 64 "



//--------------------- .note.nv.cuinfo           --------------------------
	.section	.note.nv.cuinfo,"",@"SHT_NOTE"
	.sectionflags	@"SHF_NOTE_NV_CUINFO"
        /*0018*/ 	.short	0x0002
        /*001a*/ 	.short	0x0064
        /*001c*/ 	.short	0x0082
	.zero		2


//--------------------- .nv.info                  --------------------------
	.section	.nv.info,"",@"SHT_CUDA_INFO"
	.align	4


	//----- nvinfo : EIATTR_REGCOUNT
	.align		4
        /*0000*/ 	.byte	0x04, 0x2f
        /*0002*/ 	.short	(.L_2 - .L_1)
	.align		4
.L_1:
        /*0004*/ 	.word	index@(_Z5hellov)
        /*0008*/ 	.word	0x00000018


	//----- nvinfo : EIATTR_FRAME_SIZE
	.align		4
.L_2:
        /*000c*/ 	.byte	0x04, 0x11
        /*000e*/ 	.short	(.L_4 - .L_3)
	.align		4
.L_3:
        /*0010*/ 	.word	index@(_Z5hellov)
        /*0014*/ 	.word	0x00000008


	//----- nvinfo : EIATTR_MIN_STACK_SIZE
	.align		4
.L_4:
        /*0018*/ 	.byte	0x04, 0x12
        /*001a*/ 	.short	(.L_6 - .L_5)
	.align		4
.L_5:
        /*001c*/ 	.word	index@(_Z5hellov)
        /*0020*/ 	.word	0x00000008
.L_6:


//--------------------- .nv.compat                --------------------------
	.section	.nv.compat,"",@"SHT_CUDA_COMPAT_INFO"
	.align	4
        /*0000*/ 	.byte	0x02, 0x09, 0x00, 0x00, 0x02, 0x02, 0x01, 0x00, 0x02, 0x05, 0x05, 0x00, 0x03, 0x07, 0x01, 0x01
        /*0010*/ 	.byte	0x02, 0x03, 0x00, 0x00, 0x02, 0x06, 0x01, 0x00, 0x04, 0x0b, 0x08, 0x00, 0x09, 0x00, 0x00, 0x00
        /*0020*/ 	.byte	0x00, 0x00, 0x00, 0x00


//--------------------- .nv.info._Z5hellov        --------------------------
	.section	.nv.info._Z5hellov,"",@"SHT_CUDA_INFO"
	.sectionflags	@""
	.align	4


	//----- nvinfo : EIATTR_CUDA_API_VERSION
	.align		4
        /*0000*/ 	.byte	0x04, 0x37
        /*0002*/ 	.short	(.L_8 - .L_7)
.L_7:
        /*0004*/ 	.word	0x00000082


	//----- nvinfo : EIATTR_SPARSE_MMA_MASK
	.align		4
.L_8:
        /*0008*/ 	.byte	0x03, 0x50
        /*000a*/ 	.short	0x0000


	//----- nvinfo : EIATTR_MAXREG_COUNT
	.align		4
        /*000c*/ 	.byte	0x03, 0x1b
        /*000e*/ 	.short	0x00ff


	//----- nvinfo : EIATTR_EXTERNS
	.align		4
        /*0010*/ 	.byte	0x04, 0x0f
        /*0012*/ 	.short	(.L_10 - .L_9)


	//   ....[0]....
	.align		4
.L_9:
        /*0014*/ 	.word	index@(vprintf)


	//----- nvinfo : EIATTR_MERCURY_ISA_VERSION
	.align		4
.L_10:
        /*0018*/ 	.byte	0x03, 0x5f
        /*001a*/ 	.short	0x0101


	//----- nvinfo : EIATTR_VRC_CTA_INIT_COUNT
	.align		4
        /*001c*/ 	.byte	0x02, 0x4a
	.zero		1
	.zero		1


	//----- nvinfo : EIATTR_SYSCALL_OFFSETS
	.align		4
        /*0020*/ 	.byte	0x04, 0x46
        /*0022*/ 	.short	(.L_12 - .L_11)


	//   ....[0]....
.L_11:
        /*0024*/ 	.word	0x000000f0


	//----- nvinfo : EIATTR_EXIT_INSTR_OFFSETS
	.align		4
.L_12:
        /*0028*/ 	.byte	0x04, 0x1c
        /*002a*/ 	.short	(.L_14 - .L_13)


	//   ....[0]....
.L_13:
        /*002c*/ 	.word	0x00000100


	//----- nvinfo : EIATTR_SW_WAR
	.align		4
.L_14:
        /*0030*/ 	.byte	0x04, 0x36
        /*0032*/ 	.short	(.L_16 - .L_15)
.L_15:
        /*0034*/ 	.word	0x00000008
.L_16:


//--------------------- .nv.callgraph             --------------------------
	.section	.nv.callgraph,"",@"SHT_CUDA_CALLGRAPH"
	.align	4
	.sectionentsize	8
	.align		4
        /*0000*/ 	.word	0x00000000
	.align		4
        /*0004*/ 	.word	0xffffffff
	.align		4
        /*0008*/ 	.word	index@(_Z5hellov)
	.align		4
        /*000c*/ 	.word	index@(vprintf)
	.align		4
        /*0010*/ 	.word	0x00000000
	.align		4
        /*0014*/ 	.word	0xfffffffe
	.align		4
        /*0018*/ 	.word	0x00000000
	.align		4
        /*001c*/ 	.word	0xfffffffd
	.align		4
        /*0020*/ 	.word	0x00000000
	.align		4
        /*0024*/ 	.word	0xfffffffc


//--------------------- .nv.constant4             --------------------------
	.section	.nv.constant4,"a",@progbits
	.align	8
	.align		8
.nv.constant4:
        /*0000*/ 	.dword	vprintf
	.align		8
        /*0008*/ 	.dword	$str


//--------------------- .text._Z5hellov           --------------------------
	.section	.text._Z5hellov,"ax",@progbits
	.align	128
        .global         _Z5hellov
        .type           _Z5hellov,@function
        .size           _Z5hellov,(.L_x_2 - _Z5hellov)
        .other          _Z5hellov,@"STO_CUDA_ENTRY STV_DEFAULT"
_Z5hellov:
.text._Z5hellov:
[----:B------:R-:W0:Y:S01]  /*0000*/  LDC R1, c[0x0][0x37c] ;  /* 0x0000df00ff017b82 */ /* 0x000e220000000800 */
[----:B------:R-:W1:Y:S01]  /*0010*/  S2R R8, SR_TID.X ;  /* 0x0000000000087919 */ /* 0x000e620000002100 */
[----:B0-----:R-:W-:Y:S01]  /*0020*/  VIADD R1, R1, 0xfffffff8 ;  /* 0xfffffff801017836 */ /* 0x001fe20000000000 */
[----:B------:R-:W-:Y:S01]  /*0030*/  MOV R0, 0x0 ;  /* 0x0000000000007802 */ /* 0x000fe20000000f00 */
[----:B------:R-:W0:Y:S01]  /*0040*/  LDCU UR4, c[0x0][0x2f8] ;  /* 0x00005f00ff0477ac */ /* 0x000e220008000800 */
[----:B------:R-:W1:Y:S03]  /*0050*/  S2R R9, SR_CTAID.X ;  /* 0x0000000000097919 */ /* 0x000e660000002500 */
[----:B------:R2:W3:Y:S01]  /*0060*/  LDC.64 R2, c[0x4][R0] ;  /* 0x0100000000027b82 */ /* 0x0004e20000000a00 */
[----:B------:R-:W4:Y:S01]  /*0070*/  LDCU.64 UR6, c[0x4][0x8] ;  /* 0x01000100ff0677ac */ /* 0x000f220008000a00 */
[----:B------:R-:W5:Y:S01]  /*0080*/  LDCU UR5, c[0x0][0x2fc] ;  /* 0x00005f80ff0577ac */ /* 0x000f620008000800 */
[----:B0-----:R-:W-:Y:S01]  /*0090*/  IADD3 R6, P0, PT, R1, UR4, RZ ;  /* 0x0000000401067c10 */ /* 0x001fe2000ff1e0ff */
[----:B----4-:R-:W-:Y:S01]  /*00a0*/  IMAD.U32 R4, RZ, RZ, UR6 ;  /* 0x00000006ff047e24 */ /* 0x010fe2000f8e00ff */
[----:B------:R-:W-:-:S03]  /*00b0*/  MOV R5, UR7 ;  /* 0x0000000700057c02 */ /* 0x000fc60008000f00 */
[----:B-----5:R-:W-:Y:S01]  /*00c0*/  IMAD.X R7, RZ, RZ, UR5, P0 ;  /* 0x00000005ff077e24 */ /* 0x020fe200080e06ff */
[----:B-1----:R2:W-:Y:S07]  /*00d0*/  STL.64 [R1], R8 ;  /* 0x0000000801007387 */ /* 0x0025ee0000100a00 */
[----:B------:R-:W-:-:S07]  /*00e0*/  LEPC R20, `(.L_x_0) ;  /* 0x000000001014794e */ /* 0x000fce0000000000 */
[----:B--23--:R-:W-:Y:S05]  /*00f0*/  CALL.ABS.NOINC R2 ;  /* 0x0000000002007343 */ /* 0x00cfea0003c00000 */
.L_x_0:
[----:B------:R-:W-:Y:S05]  /*0100*/  EXIT ;  /* 0x000000000000794d */ /* 0x000fea0003800000 */
.L_x_1:
[----:B------:R-:W-:-:S00]  /*0110*/  BRA `(.L_x_1) ;  /* 0xfffffffc00fc7947 */ /* 0x000fc0000383ffff */
[----:B------:R-:W-:-:S00]  /*0120*/  NOP ;  /* 0x0000000000007918 */ /* 0x000fc00000000000 */
        /* <DEDUP_REMOVED lines=13> */
.L_x_2:


//--------------------- .nv.global.init           --------------------------
	.section	.nv.global.init,"aw",@progbits
.nv.global.init:
	.type		$str,@object
	.size		$str,(.L_0 - $str)
$str:
        /*0000*/ 	.byte	0x74, 0x68, 0x72, 0x65, 0x61, 0x64, 0x20, 0x25, 0x35, 0x69, 0x20, 0x66, 0x72, 0x6f, 0x6d, 0x20
        /*0010*/ 	.byte	0x62, 0x6c, 0x6f, 0x63, 0x6b, 0x20, 0x25, 0x35, 0x69, 0x20, 0x73, 0x61, 0x79, 0x73, 0x2c, 0x20
        /*0020*/ 	.byte	0x22, 0x68, 0x65, 0x6c, 0x6c, 0x6f, 0x2c, 0x20, 0x77, 0x6f, 0x72, 0x6c, 0x64, 0x21, 0x22, 0x0a
        /*0030*/ 	.byte	0x00
.L_0:


//--------------------- .nv.shared.reserved.0     --------------------------
	.section	.nv.shared.reserved.0,"aw",@nobits
	.weak		__nv_reservedSMEM_offset_0_alias
	.size		__nv_reservedSMEM_offset_0_alias, 0, 64
	.other		__nv_reservedSMEM_offset_0_alias,@"STO_CUDA_RESERVED_SHARED STV_DEFAULT"
__nv_reservedSMEM_offset_0_alias:
	.zero		0
	.zero		64


//--------------------- .nv.constant0._Z5hellov   --------------------------
	.section	.nv.constant0._Z5hellov,"a",@progbits
	.sectionflags	@""
	.align	4
.nv.constant0._Z5hellov:
	.zero		896


//--------------------- SYMBOLS --------------------------

	.type		.nv.reservedSmem.offset0,@object
	.size		.nv.reservedSmem.offset0,0x4
	.type		vprintf,@function
